//
// Generated by NVIDIA NVVM Compiler
//
// Compiler Build ID: CL-36424714
// Cuda compilation tools, release 13.0, V13.0.88
// Based on NVVM 20.0.0
//

.version 9.0
.target sm_100
.address_size 64

	// .globl	_Z11EmptyKernelv
.global .align 1 .b8 _ZN34_INTERNAL_5c5b1990_4_k_cu_0cdd1ffe4cuda3std3__45__cpo5beginE[1];
.global .align 1 .b8 _ZN34_INTERNAL_5c5b1990_4_k_cu_0cdd1ffe4cuda3std3__45__cpo3endE[1];
.global .align 1 .b8 _ZN34_INTERNAL_5c5b1990_4_k_cu_0cdd1ffe4cuda3std3__45__cpo6cbeginE[1];
.global .align 1 .b8 _ZN34_INTERNAL_5c5b1990_4_k_cu_0cdd1ffe4cuda3std3__45__cpo4cendE[1];
.global .align 1 .b8 _ZN34_INTERNAL_5c5b1990_4_k_cu_0cdd1ffe4cuda3std3__45__cpo6rbeginE[1];
.global .align 1 .b8 _ZN34_INTERNAL_5c5b1990_4_k_cu_0cdd1ffe4cuda3std3__45__cpo4rendE[1];
.global .align 1 .b8 _ZN34_INTERNAL_5c5b1990_4_k_cu_0cdd1ffe4cuda3std3__45__cpo7crbeginE[1];
.global .align 1 .b8 _ZN34_INTERNAL_5c5b1990_4_k_cu_0cdd1ffe4cuda3std3__45__cpo5crendE[1];
.global .align 1 .b8 _ZN34_INTERNAL_5c5b1990_4_k_cu_0cdd1ffe4cuda3std3__436_GLOBAL__N__5c5b1990_4_k_cu_0cdd1ffe6ignoreE[1];
.global .align 1 .b8 _ZN34_INTERNAL_5c5b1990_4_k_cu_0cdd1ffe4cuda3std3__419piecewise_constructE[1];
.global .align 1 .b8 _ZN34_INTERNAL_5c5b1990_4_k_cu_0cdd1ffe4cuda3std3__48in_placeE[1];
.global .align 1 .b8 _ZN34_INTERNAL_5c5b1990_4_k_cu_0cdd1ffe4cuda3std3__420unreachable_sentinelE[1];
.global .align 1 .b8 _ZN34_INTERNAL_5c5b1990_4_k_cu_0cdd1ffe4cuda3std3__47nulloptE[1];
.global .align 1 .b8 _ZN34_INTERNAL_5c5b1990_4_k_cu_0cdd1ffe4cuda3std3__48unexpectE[1];
.global .align 1 .b8 _ZN34_INTERNAL_5c5b1990_4_k_cu_0cdd1ffe4cuda3std6ranges3__45__cpo4swapE[1];
.global .align 1 .b8 _ZN34_INTERNAL_5c5b1990_4_k_cu_0cdd1ffe4cuda3std6ranges3__45__cpo9iter_moveE[1];
.global .align 1 .b8 _ZN34_INTERNAL_5c5b1990_4_k_cu_0cdd1ffe4cuda3std6ranges3__45__cpo5beginE[1];
.global .align 1 .b8 _ZN34_INTERNAL_5c5b1990_4_k_cu_0cdd1ffe4cuda3std6ranges3__45__cpo3endE[1];
.global .align 1 .b8 _ZN34_INTERNAL_5c5b1990_4_k_cu_0cdd1ffe4cuda3std6ranges3__45__cpo6cbeginE[1];
.global .align 1 .b8 _ZN34_INTERNAL_5c5b1990_4_k_cu_0cdd1ffe4cuda3std6ranges3__45__cpo4cendE[1];
.global .align 1 .b8 _ZN34_INTERNAL_5c5b1990_4_k_cu_0cdd1ffe4cuda3std6ranges3__45__cpo7advanceE[1];
.global .align 1 .b8 _ZN34_INTERNAL_5c5b1990_4_k_cu_0cdd1ffe4cuda3std6ranges3__45__cpo9iter_swapE[1];
.global .align 1 .b8 _ZN34_INTERNAL_5c5b1990_4_k_cu_0cdd1ffe4cuda3std6ranges3__45__cpo4nextE[1];
.global .align 1 .b8 _ZN34_INTERNAL_5c5b1990_4_k_cu_0cdd1ffe4cuda3std6ranges3__45__cpo4prevE[1];
.global .align 1 .b8 _ZN34_INTERNAL_5c5b1990_4_k_cu_0cdd1ffe4cuda3std6ranges3__45__cpo4dataE[1];
.global .align 1 .b8 _ZN34_INTERNAL_5c5b1990_4_k_cu_0cdd1ffe4cuda3std6ranges3__45__cpo5cdataE[1];
.global .align 1 .b8 _ZN34_INTERNAL_5c5b1990_4_k_cu_0cdd1ffe4cuda3std6ranges3__45__cpo4sizeE[1];
.global .align 1 .b8 _ZN34_INTERNAL_5c5b1990_4_k_cu_0cdd1ffe4cuda3std6ranges3__45__cpo5ssizeE[1];
.global .align 1 .b8 _ZN34_INTERNAL_5c5b1990_4_k_cu_0cdd1ffe4cuda3std6ranges3__45__cpo8distanceE[1];
.global .align 1 .b8 _ZN34_INTERNAL_5c5b1990_4_k_cu_0cdd1ffe6thrust24THRUST_300001_SM_1000_NS8cuda_cub3parE[1];
.global .align 1 .b8 _ZN34_INTERNAL_5c5b1990_4_k_cu_0cdd1ffe6thrust24THRUST_300001_SM_1000_NS8cuda_cub10par_nosyncE[1];
.global .align 1 .b8 _ZN34_INTERNAL_5c5b1990_4_k_cu_0cdd1ffe6thrust24THRUST_300001_SM_1000_NS6system6detail10sequential3seqE[1];
.global .align 1 .b8 _ZN34_INTERNAL_5c5b1990_4_k_cu_0cdd1ffe6thrust24THRUST_300001_SM_1000_NS12placeholders2_1E[1];
.global .align 1 .b8 _ZN34_INTERNAL_5c5b1990_4_k_cu_0cdd1ffe6thrust24THRUST_300001_SM_1000_NS12placeholders2_2E[1];
.global .align 1 .b8 _ZN34_INTERNAL_5c5b1990_4_k_cu_0cdd1ffe6thrust24THRUST_300001_SM_1000_NS12placeholders2_3E[1];
.global .align 1 .b8 _ZN34_INTERNAL_5c5b1990_4_k_cu_0cdd1ffe6thrust24THRUST_300001_SM_1000_NS12placeholders2_4E[1];
.global .align 1 .b8 _ZN34_INTERNAL_5c5b1990_4_k_cu_0cdd1ffe6thrust24THRUST_300001_SM_1000_NS12placeholders2_5E[1];
.global .align 1 .b8 _ZN34_INTERNAL_5c5b1990_4_k_cu_0cdd1ffe6thrust24THRUST_300001_SM_1000_NS12placeholders2_6E[1];
.global .align 1 .b8 _ZN34_INTERNAL_5c5b1990_4_k_cu_0cdd1ffe6thrust24THRUST_300001_SM_1000_NS12placeholders2_7E[1];
.global .align 1 .b8 _ZN34_INTERNAL_5c5b1990_4_k_cu_0cdd1ffe6thrust24THRUST_300001_SM_1000_NS12placeholders2_8E[1];
.global .align 1 .b8 _ZN34_INTERNAL_5c5b1990_4_k_cu_0cdd1ffe6thrust24THRUST_300001_SM_1000_NS12placeholders2_9E[1];
.global .align 1 .b8 _ZN34_INTERNAL_5c5b1990_4_k_cu_0cdd1ffe6thrust24THRUST_300001_SM_1000_NS12placeholders3_10E[1];
.global .align 1 .b8 _ZN34_INTERNAL_5c5b1990_4_k_cu_0cdd1ffe6thrust24THRUST_300001_SM_1000_NS3seqE[1];

.visible .entry _Z11EmptyKernelv()
{


	ret;

}
	// .globl	_ZN3cub18CUB_300001_SM_10006detail11EmptyKernelIvEEvv
.visible .entry _ZN3cub18CUB_300001_SM_10006detail11EmptyKernelIvEEvv()
{


	ret;

}


// ===== COMPILED SASS (sm_100) =====

	.target	sm_100

	.elftype	@"ET_EXEC"


//--------------------- .note.nv.tkinfo           --------------------------
	.section	.note.nv.tkinfo,"",@"SHT_NOTE"
	.sectionflags	@"SHF_NOTE_NV_TKINFO"
	.tkinfo
        /*0018*/ 	.word	0x00000002
        /*0030*/ 	.string	""
        /*0030*/ 	.string	"ptxas"
        /*0030*/ 	.string	"Cuda compilation tools, release 13.0, V13.0.88"
        /*0030*/ 	.string	"Build cuda_13.0.r13.0/compiler.36424714_0"
        /*0030*/ 	.string	"-arch sm_100 -m 64 "



//--------------------- .note.nv.cuinfo           --------------------------
	.section	.note.nv.cuinfo,"",@"SHT_NOTE"
	.sectionflags	@"SHF_NOTE_NV_CUINFO"
        /*0018*/ 	.short	0x0002
        /*001a*/ 	.short	0x0064
        /*001c*/ 	.short	0x0082
	.zero		2


//--------------------- .nv.info                  --------------------------
	.section	.nv.info,"",@"SHT_CUDA_INFO"
	.align	4


	//----- nvinfo : EIATTR_REGCOUNT
	.align		4
        /*0000*/ 	.byte	0x04, 0x2f
        /*0002*/ 	.short	(.L_44 - .L_43)
	.align		4
.L_43:
        /*0004*/ 	.word	index@(_Z11EmptyKernelv)
        /*0008*/ 	.word	0x00000004


	//----- nvinfo : EIATTR_FRAME_SIZE
	.align		4
.L_44:
        /*000c*/ 	.byte	0x04, 0x11
        /*000e*/ 	.short	(.L_46 - .L_45)
	.align		4
.L_45:
        /*0010*/ 	.word	index@(_Z11EmptyKernelv)
        /*0014*/ 	.word	0x00000000


	//----- nvinfo : EIATTR_REGCOUNT
	.align		4
.L_46:
        /*0018*/ 	.byte	0x04, 0x2f
        /*001a*/ 	.short	(.L_48 - .L_47)
	.align		4
.L_47:
        /*001c*/ 	.word	index@(_ZN3cub18CUB_300001_SM_10006detail11EmptyKernelIvEEvv)
        /*0020*/ 	.word	0x00000004


	//----- nvinfo : EIATTR_FRAME_SIZE
	.align		4
.L_48:
        /*0024*/ 	.byte	0x04, 0x11
        /*0026*/ 	.short	(.L_50 - .L_49)
	.align		4
.L_49:
        /*0028*/ 	.word	index@(_ZN3cub18CUB_300001_SM_10006detail11EmptyKernelIvEEvv)
        /*002c*/ 	.word	0x00000000


	//----- nvinfo : EIATTR_MIN_STACK_SIZE
	.align		4
.L_50:
        /*0030*/ 	.byte	0x04, 0x12
        /*0032*/ 	.short	(.L_52 - .L_51)
	.align		4
.L_51:
        /*0034*/ 	.word	index@(_ZN3cub18CUB_300001_SM_10006detail11EmptyKernelIvEEvv)
        /*0038*/ 	.word	0x00000000


	//----- nvinfo : EIATTR_MIN_STACK_SIZE
	.align		4
.L_52:
        /*003c*/ 	.byte	0x04, 0x12
        /*003e*/ 	.short	(.L_54 - .L_53)
	.align		4
.L_53:
        /*0040*/ 	.word	index@(_Z11EmptyKernelv)
        /*0044*/ 	.word	0x00000000
.L_54:


//--------------------- .nv.compat                --------------------------
	.section	.nv.compat,"",@"SHT_CUDA_COMPAT_INFO"
	.align	4
        /*0000*/ 	.byte	0x02, 0x09, 0x00, 0x00, 0x02, 0x02, 0x01, 0x00, 0x02, 0x05, 0x05, 0x00, 0x03, 0x07, 0x01, 0x01
        /*0010*/ 	.byte	0x02, 0x03, 0x00, 0x00, 0x02, 0x06, 0x01, 0x00, 0x04, 0x0b, 0x08, 0x00, 0x09, 0x00, 0x00, 0x00
        /*0020*/ 	.byte	0x00, 0x00, 0x00, 0x00


//--------------------- .nv.info._ZN3cub18CUB_300001_SM_10006detail11EmptyKernelIvEEvv --------------------------
	.section	.nv.info._ZN3cub18CUB_300001_SM_10006detail11EmptyKernelIvEEvv,"",@"SHT_CUDA_INFO"
	.sectionflags	@""
	.align	4


	//----- nvinfo : EIATTR_CUDA_API_VERSION
	.align		4
        /*0000*/ 	.byte	0x04, 0x37
        /*0002*/ 	.short	(.L_56 - .L_55)
.L_55:
        /*0004*/ 	.word	0x00000082


	//----- nvinfo : EIATTR_SPARSE_MMA_MASK
	.align		4
.L_56:
        /*0008*/ 	.byte	0x03, 0x50
        /*000a*/ 	.short	0x0000


	//----- nvinfo : EIATTR_MAXREG_COUNT
	.align		4
        /*000c*/ 	.byte	0x03, 0x1b
        /*000e*/ 	.short	0x00ff


	//----- nvinfo : EIATTR_MERCURY_ISA_VERSION
	.align		4
        /*0010*/ 	.byte	0x03, 0x5f
        /*0012*/ 	.short	0x0101


	//----- nvinfo : EIATTR_VRC_CTA_INIT_COUNT
	.align		4
        /*0014*/ 	.byte	0x02, 0x4a
	.zero		1
	.zero		1


	//----- nvinfo : EIATTR_EXIT_INSTR_OFFSETS
	.align		4
        /*0018*/ 	.byte	0x04, 0x1c
        /*001a*/ 	.short	(.L_58 - .L_57)


	//   ....[0]....
.L_57:
        /*001c*/ 	.word	0x00000010


	//----- nvinfo : EIATTR_SW_WAR
	.align		4
.L_58:
        /*0020*/ 	.byte	0x04, 0x36
        /*0022*/ 	.short	(.L_60 - .L_59)
.L_59:
        /*0024*/ 	.word	0x00000008
.L_60:


//--------------------- .nv.info._Z11EmptyKernelv --------------------------
	.section	.nv.info._Z11EmptyKernelv,"",@"SHT_CUDA_INFO"
	.sectionflags	@""
	.align	4


	//----- nvinfo : EIATTR_CUDA_API_VERSION
	.align		4
        /*0000*/ 	.byte	0x04, 0x37
        /*0002*/ 	.short	(.L_62 - .L_61)
.L_61:
        /*0004*/ 	.word	0x00000082


	//----- nvinfo : EIATTR_SPARSE_MMA_MASK
	.align		4
.L_62:
        /*0008*/ 	.byte	0x03, 0x50
        /*000a*/ 	.short	0x0000


	//----- nvinfo : EIATTR_MAXREG_COUNT
	.align		4
        /*000c*/ 	.byte	0x03, 0x1b
        /*000e*/ 	.short	0x00ff


	//----- nvinfo : EIATTR_MERCURY_ISA_VERSION
	.align		4
        /*0010*/ 	.byte	0x03, 0x5f
        /*0012*/ 	.short	0x0101


	//----- nvinfo : EIATTR_VRC_CTA_INIT_COUNT
	.align		4
        /*0014*/ 	.byte	0x02, 0x4a
	.zero		1
	.zero		1


	//----- nvinfo : EIATTR_EXIT_INSTR_OFFSETS
	.align		4
        /*0018*/ 	.byte	0x04, 0x1c
        /*001a*/ 	.short	(.L_64 - .L_63)


	//   ....[0]....
.L_63:
        /*001c*/ 	.word	0x00000010


	//----- nvinfo : EIATTR_SW_WAR
	.align		4
.L_64:
        /*0020*/ 	.byte	0x04, 0x36
        /*0022*/ 	.short	(.L_66 - .L_65)
.L_65:
        /*0024*/ 	.word	0x00000008
.L_66:


//--------------------- .nv.callgraph             --------------------------
	.section	.nv.callgraph,"",@"SHT_CUDA_CALLGRAPH"
	.align	4
	.sectionentsize	8
	.align		4
        /*0000*/ 	.word	0x00000000
	.align		4
        /*0004*/ 	.word	0xffffffff
	.align		4
        /*0008*/ 	.word	0x00000000
	.align		4
        /*000c*/ 	.word	0xfffffffe
	.align		4
        /*0010*/ 	.word	0x00000000
	.align		4
        /*0014*/ 	.word	0xfffffffd
	.align		4
        /*0018*/ 	.word	0x00000000
	.align		4
        /*001c*/ 	.word	0xfffffffc


//--------------------- .nv.constant4             --------------------------
	.section	.nv.constant4,"a",@progbits
	.align	8
	.align		8
.nv.constant4:
        /*0000*/ 	.dword	_ZN34_INTERNAL_5c5b1990_4_k_cu_0cdd1ffe4cuda3std3__45__cpo5beginE
	.align		8
        /*0008*/ 	.dword	_ZN34_INTERNAL_5c5b1990_4_k_cu_0cdd1ffe4cuda3std3__45__cpo3endE
	.align		8
        /*0010*/ 	.dword	_ZN34_INTERNAL_5c5b1990_4_k_cu_0cdd1ffe4cuda3std3__45__cpo6cbeginE
	.align		8
        /*0018*/ 	.dword	_ZN34_INTERNAL_5c5b1990_4_k_cu_0cdd1ffe4cuda3std3__45__cpo4cendE
	.align		8
        /*0020*/ 	.dword	_ZN34_INTERNAL_5c5b1990_4_k_cu_0cdd1ffe4cuda3std3__45__cpo6rbeginE
	.align		8
        /*0028*/ 	.dword	_ZN34_INTERNAL_5c5b1990_4_k_cu_0cdd1ffe4cuda3std3__45__cpo4rendE
	.align		8
        /*0030*/ 	.dword	_ZN34_INTERNAL_5c5b1990_4_k_cu_0cdd1ffe4cuda3std3__45__cpo7crbeginE
	.align		8
        /*0038*/ 	.dword	_ZN34_INTERNAL_5c5b1990_4_k_cu_0cdd1ffe4cuda3std3__45__cpo5crendE
	.align		8
        /*0040*/ 	.dword	_ZN34_INTERNAL_5c5b1990_4_k_cu_0cdd1ffe4cuda3std3__436_GLOBAL__N__5c5b1990_4_k_cu_0cdd1ffe6ignoreE
	.align		8
        /*0048*/ 	.dword	_ZN34_INTERNAL_5c5b1990_4_k_cu_0cdd1ffe4cuda3std3__419piecewise_constructE
	.align		8
        /*0050*/ 	.dword	_ZN34_INTERNAL_5c5b1990_4_k_cu_0cdd1ffe4cuda3std3__48in_placeE
	.align		8
        /*0058*/ 	.dword	_ZN34_INTERNAL_5c5b1990_4_k_cu_0cdd1ffe4cuda3std3__420unreachable_sentinelE
	.align		8
        /*0060*/ 	.dword	_ZN34_INTERNAL_5c5b1990_4_k_cu_0cdd1ffe4cuda3std3__47nulloptE
	.align		8
        /*0068*/ 	.dword	_ZN34_INTERNAL_5c5b1990_4_k_cu_0cdd1ffe4cuda3std3__48unexpectE
	.align		8
        /*0070*/ 	.dword	_ZN34_INTERNAL_5c5b1990_4_k_cu_0cdd1ffe4cuda3std6ranges3__45__cpo4swapE
	.align		8
        /*0078*/ 	.dword	_ZN34_INTERNAL_5c5b1990_4_k_cu_0cdd1ffe4cuda3std6ranges3__45__cpo9iter_moveE
	.align		8
        /*0080*/ 	.dword	_ZN34_INTERNAL_5c5b1990_4_k_cu_0cdd1ffe4cuda3std6ranges3__45__cpo5beginE
	.align		8
        /*0088*/ 	.dword	_ZN34_INTERNAL_5c5b1990_4_k_cu_0cdd1ffe4cuda3std6ranges3__45__cpo3endE
	.align		8
        /*0090*/ 	.dword	_ZN34_INTERNAL_5c5b1990_4_k_cu_0cdd1ffe4cuda3std6ranges3__45__cpo6cbeginE
	.align		8
        /*0098*/ 	.dword	_ZN34_INTERNAL_5c5b1990_4_k_cu_0cdd1ffe4cuda3std6ranges3__45__cpo4cendE
	.align		8
        /*00a0*/ 	.dword	_ZN34_INTERNAL_5c5b1990_4_k_cu_0cdd1ffe4cuda3std6ranges3__45__cpo7advanceE
	.align		8
        /*00a8*/ 	.dword	_ZN34_INTERNAL_5c5b1990_4_k_cu_0cdd1ffe4cuda3std6ranges3__45__cpo9iter_swapE
	.align		8
        /*00b0*/ 	.dword	_ZN34_INTERNAL_5c5b1990_4_k_cu_0cdd1ffe4cuda3std6ranges3__45__cpo4nextE
	.align		8
        /*00b8*/ 	.dword	_ZN34_INTERNAL_5c5b1990_4_k_cu_0cdd1ffe4cuda3std6ranges3__45__cpo4prevE
	.align		8
        /*00c0*/ 	.dword	_ZN34_INTERNAL_5c5b1990_4_k_cu_0cdd1ffe4cuda3std6ranges3__45__cpo4dataE
	.align		8
        /*00c8*/ 	.dword	_ZN34_INTERNAL_5c5b1990_4_k_cu_0cdd1ffe4cuda3std6ranges3__45__cpo5cdataE
	.align		8
        /*00d0*/ 	.dword	_ZN34_INTERNAL_5c5b1990_4_k_cu_0cdd1ffe4cuda3std6ranges3__45__cpo4sizeE
	.align		8
        /*00d8*/ 	.dword	_ZN34_INTERNAL_5c5b1990_4_k_cu_0cdd1ffe4cuda3std6ranges3__45__cpo5ssizeE
	.align		8
        /*00e0*/ 	.dword	_ZN34_INTERNAL_5c5b1990_4_k_cu_0cdd1ffe4cuda3std6ranges3__45__cpo8distanceE
	.align		8
        /*00e8*/ 	.dword	_ZN34_INTERNAL_5c5b1990_4_k_cu_0cdd1ffe6thrust24THRUST_300001_SM_1000_NS8cuda_cub3parE
	.align		8
        /*00f0*/ 	.dword	_ZN34_INTERNAL_5c5b1990_4_k_cu_0cdd1ffe6thrust24THRUST_300001_SM_1000_NS8cuda_cub10par_nosyncE
	.align		8
        /*00f8*/ 	.dword	_ZN34_INTERNAL_5c5b1990_4_k_cu_0cdd1ffe6thrust24THRUST_300001_SM_1000_NS6system6detail10sequential3seqE
	.align		8
        /*0100*/ 	.dword	_ZN34_INTERNAL_5c5b1990_4_k_cu_0cdd1ffe6thrust24THRUST_300001_SM_1000_NS12placeholders2_1E
	.align		8
        /*0108*/ 	.dword	_ZN34_INTERNAL_5c5b1990_4_k_cu_0cdd1ffe6thrust24THRUST_300001_SM_1000_NS12placeholders2_2E
	.align		8
        /*0110*/ 	.dword	_ZN34_INTERNAL_5c5b1990_4_k_cu_0cdd1ffe6thrust24THRUST_300001_SM_1000_NS12placeholders2_3E
	.align		8
        /*0118*/ 	.dword	_ZN34_INTERNAL_5c5b1990_4_k_cu_0cdd1ffe6thrust24THRUST_300001_SM_1000_NS12placeholders2_4E
	.align		8
        /*0120*/ 	.dword	_ZN34_INTERNAL_5c5b1990_4_k_cu_0cdd1ffe6thrust24THRUST_300001_SM_1000_NS12placeholders2_5E
	.align		8
        /*0128*/ 	.dword	_ZN34_INTERNAL_5c5b1990_4_k_cu_0cdd1ffe6thrust24THRUST_300001_SM_1000_NS12placeholders2_6E
	.align		8
        /*0130*/ 	.dword	_ZN34_INTERNAL_5c5b1990_4_k_cu_0cdd1ffe6thrust24THRUST_300001_SM_1000_NS12placeholders2_7E
	.align		8
        /*0138*/ 	.dword	_ZN34_INTERNAL_5c5b1990_4_k_cu_0cdd1ffe6thrust24THRUST_300001_SM_1000_NS12placeholders2_8E
	.align		8
        /*0140*/ 	.dword	_ZN34_INTERNAL_5c5b1990_4_k_cu_0cdd1ffe6thrust24THRUST_300001_SM_1000_NS12placeholders2_9E
	.align		8
        /*0148*/ 	.dword	_ZN34_INTERNAL_5c5b1990_4_k_cu_0cdd1ffe6thrust24THRUST_300001_SM_1000_NS12placeholders3_10E
	.align		8
        /*0150*/ 	.dword	_ZN34_INTERNAL_5c5b1990_4_k_cu_0cdd1ffe6thrust24THRUST_300001_SM_1000_NS3seqE


//--------------------- .text._ZN3cub18CUB_300001_SM_10006detail11EmptyKernelIvEEvv --------------------------
	.section	.text._ZN3cub18CUB_300001_SM_10006detail11EmptyKernelIvEEvv,"ax",@progbits
	.align	128
        .global         _ZN3cub18CUB_300001_SM_10006detail11EmptyKernelIvEEvv
        .type           _ZN3cub18CUB_300001_SM_10006detail11EmptyKernelIvEEvv,@function
        .size           _ZN3cub18CUB_300001_SM_10006detail11EmptyKernelIvEEvv,(.L_x_2 - _ZN3cub18CUB_300001_SM_10006detail11EmptyKernelIvEEvv)
        .other          _ZN3cub18CUB_300001_SM_10006detail11EmptyKernelIvEEvv,@"STO_CUDA_ENTRY STV_DEFAULT"
_ZN3cub18CUB_300001_SM_10006detail11EmptyKernelIvEEvv:
.text._ZN3cub18CUB_300001_SM_10006detail11EmptyKernelIvEEvv:
[----:B------:R-:W-:Y:S01]  /*0000*/  LDC R1, c[0x0][0x37c] ;  /* 0x0000df00ff017b82 */ /* 0x000fe20000000800 */
[----:B------:R-:W-:Y:S05]  /*0010*/  EXIT ;  /* 0x000000000000794d */ /* 0x000fea0003800000 */
.L_x_0:
[----:B------:R-:W-:-:S00]  /*0020*/  BRA `(.L_x_0) ;  /* 0xfffffffc00fc7947 */ /* 0x000fc0000383ffff */
[----:B------:R-:W-:-:S00]  /*0030*/  NOP ;  /* 0x0000000000007918 */ /* 0x000fc00000000000 */
        /* <DEDUP_REMOVED lines=12> */
.L_x_2:


//--------------------- .text._Z11EmptyKernelv    --------------------------
	.section	.text._Z11EmptyKernelv,"ax",@progbits
	.align	128
        .global         _Z11EmptyKernelv
        .type           _Z11EmptyKernelv,@function
        .size           _Z11EmptyKernelv,(.L_x_3 - _Z11EmptyKernelv)
        .other          _Z11EmptyKernelv,@"STO_CUDA_ENTRY STV_DEFAULT"
_Z11EmptyKernelv:
.text._Z11EmptyKernelv:
[----:B------:R-:W-:Y:S01]  /*0000*/  LDC R1, c[0x0][0x37c] ;  /* 0x0000df00ff017b82 */ /* 0x000fe20000000800 */
[----:B------:R-:W-:Y:S05]  /*0010*/  EXIT ;  /* 0x000000000000794d */ /* 0x000fea0003800000 */
.L_x_1:
        /* <DEDUP_REMOVED lines=14> */
.L_x_3:


//--------------------- .nv.shared.reserved.0     --------------------------
	.section	.nv.shared.reserved.0,"aw",@nobits
	.weak		__nv_reservedSMEM_offset_0_alias
	.size		__nv_reservedSMEM_offset_0_alias, 0, 64
	.other		__nv_reservedSMEM_offset_0_alias,@"STO_CUDA_RESERVED_SHARED STV_DEFAULT"
__nv_reservedSMEM_offset_0_alias:
	.zero		0
	.zero		64


//--------------------- .nv.global                --------------------------
	.section	.nv.global,"aw",@nobits
.nv.global:
	.type		_ZN34_INTERNAL_5c5b1990_4_k_cu_0cdd1ffe6thrust24THRUST_300001_SM_1000_NS3seqE,@object
	.size		_ZN34_INTERNAL_5c5b1990_4_k_cu_0cdd1ffe6thrust24THRUST_300001_SM_1000_NS3seqE,(_ZN34_INTERNAL_5c5b1990_4_k_cu_0cdd1ffe4cuda3std3__48in_placeE - _ZN34_INTERNAL_5c5b1990_4_k_cu_0cdd1ffe6thrust24THRUST_300001_SM_1000_NS3seqE)
_ZN34_INTERNAL_5c5b1990_4_k_cu_0cdd1ffe6thrust24THRUST_300001_SM_1000_NS3seqE:
	.zero		1
	.type		_ZN34_INTERNAL_5c5b1990_4_k_cu_0cdd1ffe4cuda3std3__48in_placeE,@object
	.size		_ZN34_INTERNAL_5c5b1990_4_k_cu_0cdd1ffe4cuda3std3__48in_placeE,(_ZN34_INTERNAL_5c5b1990_4_k_cu_0cdd1ffe4cuda3std6ranges3__45__cpo4sizeE - _ZN34_INTERNAL_5c5b1990_4_k_cu_0cdd1ffe4cuda3std3__48in_placeE)
_ZN34_INTERNAL_5c5b1990_4_k_cu_0cdd1ffe4cuda3std3__48in_placeE:
	.zero		1
	.type		_ZN34_INTERNAL_5c5b1990_4_k_cu_0cdd1ffe4cuda3std6ranges3__45__cpo4sizeE,@object
	.size		_ZN34_INTERNAL_5c5b1990_4_k_cu_0cdd1ffe4cuda3std6ranges3__45__cpo4sizeE,(_ZN34_INTERNAL_5c5b1990_4_k_cu_0cdd1ffe6thrust24THRUST_300001_SM_1000_NS12placeholders2_3E - _ZN34_INTERNAL_5c5b1990_4_k_cu_0cdd1ffe4cuda3std6ranges3__45__cpo4sizeE)
_ZN34_INTERNAL_5c5b1990_4_k_cu_0cdd1ffe4cuda3std6ranges3__45__cpo4sizeE:
	.zero		1
	.type		_ZN34_INTERNAL_5c5b1990_4_k_cu_0cdd1ffe6thrust24THRUST_300001_SM_1000_NS12placeholders2_3E,@object
	.size		_ZN34_INTERNAL_5c5b1990_4_k_cu_0cdd1ffe6thrust24THRUST_300001_SM_1000_NS12placeholders2_3E,(_ZN34_INTERNAL_5c5b1990_4_k_cu_0cdd1ffe4cuda3std3__45__cpo6cbeginE - _ZN34_INTERNAL_5c5b1990_4_k_cu_0cdd1ffe6thrust24THRUST_300001_SM_1000_NS12placeholders2_3E)
_ZN34_INTERNAL_5c5b1990_4_k_cu_0cdd1ffe6thrust24THRUST_300001_SM_1000_NS12placeholders2_3E:
	.zero		1
	.type		_ZN34_INTERNAL_5c5b1990_4_k_cu_0cdd1ffe4cuda3std3__45__cpo6cbeginE,@object
	.size		_ZN34_INTERNAL_5c5b1990_4_k_cu_0cdd1ffe4cuda3std3__45__cpo6cbeginE,(_ZN34_INTERNAL_5c5b1990_4_k_cu_0cdd1ffe4cuda3std6ranges3__45__cpo6cbeginE - _ZN34_INTERNAL_5c5b1990_4_k_cu_0cdd1ffe4cuda3std3__45__cpo6cbeginE)
_ZN34_INTERNAL_5c5b1990_4_k_cu_0cdd1ffe4cuda3std3__45__cpo6cbeginE:
	.zero		1
	.type		_ZN34_INTERNAL_5c5b1990_4_k_cu_0cdd1ffe4cuda3std6ranges3__45__cpo6cbeginE,@object
	.size		_ZN34_INTERNAL_5c5b1990_4_k_cu_0cdd1ffe4cuda3std6ranges3__45__cpo6cbeginE,(_ZN34_INTERNAL_5c5b1990_4_k_cu_0cdd1ffe6thrust24THRUST_300001_SM_1000_NS12placeholders2_7E - _ZN34_INTERNAL_5c5b1990_4_k_cu_0cdd1ffe4cuda3std6ranges3__45__cpo6cbeginE)
_ZN34_INTERNAL_5c5b1990_4_k_cu_0cdd1ffe4cuda3std6ranges3__45__cpo6cbeginE:
	.zero		1
	.type		_ZN34_INTERNAL_5c5b1990_4_k_cu_0cdd1ffe6thrust24THRUST_300001_SM_1000_NS12placeholders2_7E,@object
	.size		_ZN34_INTERNAL_5c5b1990_4_k_cu_0cdd1ffe6thrust24THRUST_300001_SM_1000_NS12placeholders2_7E,(_ZN34_INTERNAL_5c5b1990_4_k_cu_0cdd1ffe4cuda3std3__45__cpo7crbeginE - _ZN34_INTERNAL_5c5b1990_4_k_cu_0cdd1ffe6thrust24THRUST_300001_SM_1000_NS12placeholders2_7E)
_ZN34_INTERNAL_5c5b1990_4_k_cu_0cdd1ffe6thrust24THRUST_300001_SM_1000_NS12placeholders2_7E:
	.zero		1
	.type		_ZN34_INTERNAL_5c5b1990_4_k_cu_0cdd1ffe4cuda3std3__45__cpo7crbeginE,@object
	.size		_ZN34_INTERNAL_5c5b1990_4_k_cu_0cdd1ffe4cuda3std3__45__cpo7crbeginE,(_ZN34_INTERNAL_5c5b1990_4_k_cu_0cdd1ffe4cuda3std6ranges3__45__cpo4nextE - _ZN34_INTERNAL_5c5b1990_4_k_cu_0cdd1ffe4cuda3std3__45__cpo7crbeginE)
_ZN34_INTERNAL_5c5b1990_4_k_cu_0cdd1ffe4cuda3std3__45__cpo7crbeginE:
	.zero		1
	.type		_ZN34_INTERNAL_5c5b1990_4_k_cu_0cdd1ffe4cuda3std6ranges3__45__cpo4nextE,@object
	.size		_ZN34_INTERNAL_5c5b1990_4_k_cu_0cdd1ffe4cuda3std6ranges3__45__cpo4nextE,(_ZN34_INTERNAL_5c5b1990_4_k_cu_0cdd1ffe4cuda3std6ranges3__45__cpo4swapE - _ZN34_INTERNAL_5c5b1990_4_k_cu_0cdd1ffe4cuda3std6ranges3__45__cpo4nextE)
_ZN34_INTERNAL_5c5b1990_4_k_cu_0cdd1ffe4cuda3std6ranges3__45__cpo4nextE:
	.zero		1
	.type		_ZN34_INTERNAL_5c5b1990_4_k_cu_0cdd1ffe4cuda3std6ranges3__45__cpo4swapE,@object
	.size		_ZN34_INTERNAL_5c5b1990_4_k_cu_0cdd1ffe4cuda3std6ranges3__45__cpo4swapE,(_ZN34_INTERNAL_5c5b1990_4_k_cu_0cdd1ffe6thrust24THRUST_300001_SM_1000_NS8cuda_cub10par_nosyncE - _ZN34_INTERNAL_5c5b1990_4_k_cu_0cdd1ffe4cuda3std6ranges3__45__cpo4swapE)
_ZN34_INTERNAL_5c5b1990_4_k_cu_0cdd1ffe4cuda3std6ranges3__45__cpo4swapE:
	.zero		1
	.type		_ZN34_INTERNAL_5c5b1990_4_k_cu_0cdd1ffe6thrust24THRUST_300001_SM_1000_NS8cuda_cub10par_nosyncE,@object
	.size		_ZN34_INTERNAL_5c5b1990_4_k_cu_0cdd1ffe6thrust24THRUST_300001_SM_1000_NS8cuda_cub10par_nosyncE,(_ZN34_INTERNAL_5c5b1990_4_k_cu_0cdd1ffe6thrust24THRUST_300001_SM_1000_NS12placeholders2_9E - _ZN34_INTERNAL_5c5b1990_4_k_cu_0cdd1ffe6thrust24THRUST_300001_SM_1000_NS8cuda_cub10par_nosyncE)
_ZN34_INTERNAL_5c5b1990_4_k_cu_0cdd1ffe6thrust24THRUST_300001_SM_1000_NS8cuda_cub10par_nosyncE:
	.zero		1
	.type		_ZN34_INTERNAL_5c5b1990_4_k_cu_0cdd1ffe6thrust24THRUST_300001_SM_1000_NS12placeholders2_9E,@object
	.size		_ZN34_INTERNAL_5c5b1990_4_k_cu_0cdd1ffe6thrust24THRUST_300001_SM_1000_NS12placeholders2_9E,(_ZN34_INTERNAL_5c5b1990_4_k_cu_0cdd1ffe4cuda3std3__436_GLOBAL__N__5c5b1990_4_k_cu_0cdd1ffe6ignoreE - _ZN34_INTERNAL_5c5b1990_4_k_cu_0cdd1ffe6thrust24THRUST_300001_SM_1000_NS12placeholders2_9E)
_ZN34_INTERNAL_5c5b1990_4_k_cu_0cdd1ffe6thrust24THRUST_300001_SM_1000_NS12placeholders2_9E:
	.zero		1
	.type		_ZN34_INTERNAL_5c5b1990_4_k_cu_0cdd1ffe4cuda3std3__436_GLOBAL__N__5c5b1990_4_k_cu_0cdd1ffe6ignoreE,@object
	.size		_ZN34_INTERNAL_5c5b1990_4_k_cu_0cdd1ffe4cuda3std3__436_GLOBAL__N__5c5b1990_4_k_cu_0cdd1ffe6ignoreE,(_ZN34_INTERNAL_5c5b1990_4_k_cu_0cdd1ffe4cuda3std6ranges3__45__cpo4dataE - _ZN34_INTERNAL_5c5b1990_4_k_cu_0cdd1ffe4cuda3std3__436_GLOBAL__N__5c5b1990_4_k_cu_0cdd1ffe6ignoreE)
_ZN34_INTERNAL_5c5b1990_4_k_cu_0cdd1ffe4cuda3std3__436_GLOBAL__N__5c5b1990_4_k_cu_0cdd1ffe6ignoreE:
	.zero		1
	.type		_ZN34_INTERNAL_5c5b1990_4_k_cu_0cdd1ffe4cuda3std6ranges3__45__cpo4dataE,@object
	.size		_ZN34_INTERNAL_5c5b1990_4_k_cu_0cdd1ffe4cuda3std6ranges3__45__cpo4dataE,(_ZN34_INTERNAL_5c5b1990_4_k_cu_0cdd1ffe6thrust24THRUST_300001_SM_1000_NS12placeholders2_1E - _ZN34_INTERNAL_5c5b1990_4_k_cu_0cdd1ffe4cuda3std6ranges3__45__cpo4dataE)
_ZN34_INTERNAL_5c5b1990_4_k_cu_0cdd1ffe4cuda3std6ranges3__45__cpo4dataE:
	.zero		1
	.type		_ZN34_INTERNAL_5c5b1990_4_k_cu_0cdd1ffe6thrust24THRUST_300001_SM_1000_NS12placeholders2_1E,@object
	.size		_ZN34_INTERNAL_5c5b1990_4_k_cu_0cdd1ffe6thrust24THRUST_300001_SM_1000_NS12placeholders2_1E,(_ZN34_INTERNAL_5c5b1990_4_k_cu_0cdd1ffe4cuda3std3__45__cpo5beginE - _ZN34_INTERNAL_5c5b1990_4_k_cu_0cdd1ffe6thrust24THRUST_300001_SM_1000_NS12placeholders2_1E)
_ZN34_INTERNAL_5c5b1990_4_k_cu_0cdd1ffe6thrust24THRUST_300001_SM_1000_NS12placeholders2_1E:
	.zero		1
	.type		_ZN34_INTERNAL_5c5b1990_4_k_cu_0cdd1ffe4cuda3std3__45__cpo5beginE,@object
	.size		_ZN34_INTERNAL_5c5b1990_4_k_cu_0cdd1ffe4cuda3std3__45__cpo5beginE,(_ZN34_INTERNAL_5c5b1990_4_k_cu_0cdd1ffe4cuda3std6ranges3__45__cpo5beginE - _ZN34_INTERNAL_5c5b1990_4_k_cu_0cdd1ffe4cuda3std3__45__cpo5beginE)
_ZN34_INTERNAL_5c5b1990_4_k_cu_0cdd1ffe4cuda3std3__45__cpo5beginE:
	.zero		1
	.type		_ZN34_INTERNAL_5c5b1990_4_k_cu_0cdd1ffe4cuda3std6ranges3__45__cpo5beginE,@object
	.size		_ZN34_INTERNAL_5c5b1990_4_k_cu_0cdd1ffe4cuda3std6ranges3__45__cpo5beginE,(_ZN34_INTERNAL_5c5b1990_4_k_cu_0cdd1ffe6thrust24THRUST_300001_SM_1000_NS12placeholders2_5E - _ZN34_INTERNAL_5c5b1990_4_k_cu_0cdd1ffe4cuda3std6ranges3__45__cpo5beginE)
_ZN34_INTERNAL_5c5b1990_4_k_cu_0cdd1ffe4cuda3std6ranges3__45__cpo5beginE:
	.zero		1
	.type		_ZN34_INTERNAL_5c5b1990_4_k_cu_0cdd1ffe6thrust24THRUST_300001_SM_1000_NS12placeholders2_5E,@object
	.size		_ZN34_INTERNAL_5c5b1990_4_k_cu_0cdd1ffe6thrust24THRUST_300001_SM_1000_NS12placeholders2_5E,(_ZN34_INTERNAL_5c5b1990_4_k_cu_0cdd1ffe4cuda3std3__45__cpo6rbeginE - _ZN34_INTERNAL_5c5b1990_4_k_cu_0cdd1ffe6thrust24THRUST_300001_SM_1000_NS12placeholders2_5E)
_ZN34_INTERNAL_5c5b1990_4_k_cu_0cdd1ffe6thrust24THRUST_300001_SM_1000_NS12placeholders2_5E:
	.zero		1
	.type		_ZN34_INTERNAL_5c5b1990_4_k_cu_0cdd1ffe4cuda3std3__45__cpo6rbeginE,@object
	.size		_ZN34_INTERNAL_5c5b1990_4_k_cu_0cdd1ffe4cuda3std3__45__cpo6rbeginE,(_ZN34_INTERNAL_5c5b1990_4_k_cu_0cdd1ffe4cuda3std6ranges3__45__cpo7advanceE - _ZN34_INTERNAL_5c5b1990_4_k_cu_0cdd1ffe4cuda3std3__45__cpo6rbeginE)
_ZN34_INTERNAL_5c5b1990_4_k_cu_0cdd1ffe4cuda3std3__45__cpo6rbeginE:
	.zero		1
	.type		_ZN34_INTERNAL_5c5b1990_4_k_cu_0cdd1ffe4cuda3std6ranges3__45__cpo7advanceE,@object
	.size		_ZN34_INTERNAL_5c5b1990_4_k_cu_0cdd1ffe4cuda3std6ranges3__45__cpo7advanceE,(_ZN34_INTERNAL_5c5b1990_4_k_cu_0cdd1ffe4cuda3std3__47nulloptE - _ZN34_INTERNAL_5c5b1990_4_k_cu_0cdd1ffe4cuda3std6ranges3__45__cpo7advanceE)
_ZN34_INTERNAL_5c5b1990_4_k_cu_0cdd1ffe4cuda3std6ranges3__45__cpo7advanceE:
	.zero		1
	.type		_ZN34_INTERNAL_5c5b1990_4_k_cu_0cdd1ffe4cuda3std3__47nulloptE,@object
	.size		_ZN34_INTERNAL_5c5b1990_4_k_cu_0cdd1ffe4cuda3std3__47nulloptE,(_ZN34_INTERNAL_5c5b1990_4_k_cu_0cdd1ffe4cuda3std6ranges3__45__cpo8distanceE - _ZN34_INTERNAL_5c5b1990_4_k_cu_0cdd1ffe4cuda3std3__47nulloptE)
_ZN34_INTERNAL_5c5b1990_4_k_cu_0cdd1ffe4cuda3std3__47nulloptE:
	.zero		1
	.type		_ZN34_INTERNAL_5c5b1990_4_k_cu_0cdd1ffe4cuda3std6ranges3__45__cpo8distanceE,@object
	.size		_ZN34_INTERNAL_5c5b1990_4_k_cu_0cdd1ffe4cuda3std6ranges3__45__cpo8distanceE,(_ZN34_INTERNAL_5c5b1990_4_k_cu_0cdd1ffe6thrust24THRUST_300001_SM_1000_NS12placeholders3_10E - _ZN34_INTERNAL_5c5b1990_4_k_cu_0cdd1ffe4cuda3std6ranges3__45__cpo8distanceE)
_ZN34_INTERNAL_5c5b1990_4_k_cu_0cdd1ffe4cuda3std6ranges3__45__cpo8distanceE:
	.zero		1
	.type		_ZN34_INTERNAL_5c5b1990_4_k_cu_0cdd1ffe6thrust24THRUST_300001_SM_1000_NS12placeholders3_10E,@object
	.size		_ZN34_INTERNAL_5c5b1990_4_k_cu_0cdd1ffe6thrust24THRUST_300001_SM_1000_NS12placeholders3_10E,(_ZN34_INTERNAL_5c5b1990_4_k_cu_0cdd1ffe4cuda3std3__419piecewise_constructE - _ZN34_INTERNAL_5c5b1990_4_k_cu_0cdd1ffe6thrust24THRUST_300001_SM_1000_NS12placeholders3_10E)
_ZN34_INTERNAL_5c5b1990_4_k_cu_0cdd1ffe6thrust24THRUST_300001_SM_1000_NS12placeholders3_10E:
	.zero		1
	.type		_ZN34_INTERNAL_5c5b1990_4_k_cu_0cdd1ffe4cuda3std3__419piecewise_constructE,@object
	.size		_ZN34_INTERNAL_5c5b1990_4_k_cu_0cdd1ffe4cuda3std3__419piecewise_constructE,(_ZN34_INTERNAL_5c5b1990_4_k_cu_0cdd1ffe4cuda3std6ranges3__45__cpo5cdataE - _ZN34_INTERNAL_5c5b1990_4_k_cu_0cdd1ffe4cuda3std3__419piecewise_constructE)
_ZN34_INTERNAL_5c5b1990_4_k_cu_0cdd1ffe4cuda3std3__419piecewise_constructE:
	.zero		1
	.type		_ZN34_INTERNAL_5c5b1990_4_k_cu_0cdd1ffe4cuda3std6ranges3__45__cpo5cdataE,@object
	.size		_ZN34_INTERNAL_5c5b1990_4_k_cu_0cdd1ffe4cuda3std6ranges3__45__cpo5cdataE,(_ZN34_INTERNAL_5c5b1990_4_k_cu_0cdd1ffe6thrust24THRUST_300001_SM_1000_NS12placeholders2_2E - _ZN34_INTERNAL_5c5b1990_4_k_cu_0cdd1ffe4cuda3std6ranges3__45__cpo5cdataE)
_ZN34_INTERNAL_5c5b1990_4_k_cu_0cdd1ffe4cuda3std6ranges3__45__cpo5cdataE:
	.zero		1
	.type		_ZN34_INTERNAL_5c5b1990_4_k_cu_0cdd1ffe6thrust24THRUST_300001_SM_1000_NS12placeholders2_2E,@object
	.size		_ZN34_INTERNAL_5c5b1990_4_k_cu_0cdd1ffe6thrust24THRUST_300001_SM_1000_NS12placeholders2_2E,(_ZN34_INTERNAL_5c5b1990_4_k_cu_0cdd1ffe4cuda3std3__45__cpo3endE - _ZN34_INTERNAL_5c5b1990_4_k_cu_0cdd1ffe6thrust24THRUST_300001_SM_1000_NS12placeholders2_2E)
_ZN34_INTERNAL_5c5b1990_4_k_cu_0cdd1ffe6thrust24THRUST_300001_SM_1000_NS12placeholders2_2E:
	.zero		1
	.type		_ZN34_INTERNAL_5c5b1990_4_k_cu_0cdd1ffe4cuda3std3__45__cpo3endE,@object
	.size		_ZN34_INTERNAL_5c5b1990_4_k_cu_0cdd1ffe4cuda3std3__45__cpo3endE,(_ZN34_INTERNAL_5c5b1990_4_k_cu_0cdd1ffe4cuda3std6ranges3__45__cpo3endE - _ZN34_INTERNAL_5c5b1990_4_k_cu_0cdd1ffe4cuda3std3__45__cpo3endE)
_ZN34_INTERNAL_5c5b1990_4_k_cu_0cdd1ffe4cuda3std3__45__cpo3endE:
	.zero		1
	.type		_ZN34_INTERNAL_5c5b1990_4_k_cu_0cdd1ffe4cuda3std6ranges3__45__cpo3endE,@object
	.size		_ZN34_INTERNAL_5c5b1990_4_k_cu_0cdd1ffe4cuda3std6ranges3__45__cpo3endE,(_ZN34_INTERNAL_5c5b1990_4_k_cu_0cdd1ffe6thrust24THRUST_300001_SM_1000_NS12placeholders2_6E - _ZN34_INTERNAL_5c5b1990_4_k_cu_0cdd1ffe4cuda3std6ranges3__45__cpo3endE)
_ZN34_INTERNAL_5c5b1990_4_k_cu_0cdd1ffe4cuda3std6ranges3__45__cpo3endE:
	.zero		1
	.type		_ZN34_INTERNAL_5c5b1990_4_k_cu_0cdd1ffe6thrust24THRUST_300001_SM_1000_NS12placeholders2_6E,@object
	.size		_ZN34_INTERNAL_5c5b1990_4_k_cu_0cdd1ffe6thrust24THRUST_300001_SM_1000_NS12placeholders2_6E,(_ZN34_INTERNAL_5c5b1990_4_k_cu_0cdd1ffe4cuda3std3__45__cpo4rendE - _ZN34_INTERNAL_5c5b1990_4_k_cu_0cdd1ffe6thrust24THRUST_300001_SM_1000_NS12placeholders2_6E)
_ZN34_INTERNAL_5c5b1990_4_k_cu_0cdd1ffe6thrust24THRUST_300001_SM_1000_NS12placeholders2_6E:
	.zero		1
	.type		_ZN34_INTERNAL_5c5b1990_4_k_cu_0cdd1ffe4cuda3std3__45__cpo4rendE,@object
	.size		_ZN34_INTERNAL_5c5b1990_4_k_cu_0cdd1ffe4cuda3std3__45__cpo4rendE,(_ZN34_INTERNAL_5c5b1990_4_k_cu_0cdd1ffe4cuda3std6ranges3__45__cpo9iter_swapE - _ZN34_INTERNAL_5c5b1990_4_k_cu_0cdd1ffe4cuda3std3__45__cpo4rendE)
_ZN34_INTERNAL_5c5b1990_4_k_cu_0cdd1ffe4cuda3std3__45__cpo4rendE:
	.zero		1
	.type		_ZN34_INTERNAL_5c5b1990_4_k_cu_0cdd1ffe4cuda3std6ranges3__45__cpo9iter_swapE,@object
	.size		_ZN34_INTERNAL_5c5b1990_4_k_cu_0cdd1ffe4cuda3std6ranges3__45__cpo9iter_swapE,(_ZN34_INTERNAL_5c5b1990_4_k_cu_0cdd1ffe4cuda3std3__48unexpectE - _ZN34_INTERNAL_5c5b1990_4_k_cu_0cdd1ffe4cuda3std6ranges3__45__cpo9iter_swapE)
_ZN34_INTERNAL_5c5b1990_4_k_cu_0cdd1ffe4cuda3std6ranges3__45__cpo9iter_swapE:
	.zero		1
	.type		_ZN34_INTERNAL_5c5b1990_4_k_cu_0cdd1ffe4cuda3std3__48unexpectE,@object
	.size		_ZN34_INTERNAL_5c5b1990_4_k_cu_0cdd1ffe4cuda3std3__48unexpectE,(_ZN34_INTERNAL_5c5b1990_4_k_cu_0cdd1ffe6thrust24THRUST_300001_SM_1000_NS8cuda_cub3parE - _ZN34_INTERNAL_5c5b1990_4_k_cu_0cdd1ffe4cuda3std3__48unexpectE)
_ZN34_INTERNAL_5c5b1990_4_k_cu_0cdd1ffe4cuda3std3__48unexpectE:
	.zero		1
	.type		_ZN34_INTERNAL_5c5b1990_4_k_cu_0cdd1ffe6thrust24THRUST_300001_SM_1000_NS8cuda_cub3parE,@object
	.size		_ZN34_INTERNAL_5c5b1990_4_k_cu_0cdd1ffe6thrust24THRUST_300001_SM_1000_NS8cuda_cub3parE,(_ZN34_INTERNAL_5c5b1990_4_k_cu_0cdd1ffe6thrust24THRUST_300001_SM_1000_NS12placeholders2_4E - _ZN34_INTERNAL_5c5b1990_4_k_cu_0cdd1ffe6thrust24THRUST_300001_SM_1000_NS8cuda_cub3parE)
_ZN34_INTERNAL_5c5b1990_4_k_cu_0cdd1ffe6thrust24THRUST_300001_SM_1000_NS8cuda_cub3parE:
	.zero		1
	.type		_ZN34_INTERNAL_5c5b1990_4_k_cu_0cdd1ffe6thrust24THRUST_300001_SM_1000_NS12placeholders2_4E,@object
	.size		_ZN34_INTERNAL_5c5b1990_4_k_cu_0cdd1ffe6thrust24THRUST_300001_SM_1000_NS12placeholders2_4E,(_ZN34_INTERNAL_5c5b1990_4_k_cu_0cdd1ffe4cuda3std3__45__cpo4cendE - _ZN34_INTERNAL_5c5b1990_4_k_cu_0cdd1ffe6thrust24THRUST_300001_SM_1000_NS12placeholders2_4E)
_ZN34_INTERNAL_5c5b1990_4_k_cu_0cdd1ffe6thrust24THRUST_300001_SM_1000_NS12placeholders2_4E:
	.zero		1
	.type		_ZN34_INTERNAL_5c5b1990_4_k_cu_0cdd1ffe4cuda3std3__45__cpo4cendE,@object
	.size		_ZN34_INTERNAL_5c5b1990_4_k_cu_0cdd1ffe4cuda3std3__45__cpo4cendE,(_ZN34_INTERNAL_5c5b1990_4_k_cu_0cdd1ffe4cuda3std6ranges3__45__cpo4cendE - _ZN34_INTERNAL_5c5b1990_4_k_cu_0cdd1ffe4cuda3std3__45__cpo4cendE)
_ZN34_INTERNAL_5c5b1990_4_k_cu_0cdd1ffe4cuda3std3__45__cpo4cendE:
	.zero		1
	.type		_ZN34_INTERNAL_5c5b1990_4_k_cu_0cdd1ffe4cuda3std6ranges3__45__cpo4cendE,@object
	.size		_ZN34_INTERNAL_5c5b1990_4_k_cu_0cdd1ffe4cuda3std6ranges3__45__cpo4cendE,(_ZN34_INTERNAL_5c5b1990_4_k_cu_0cdd1ffe4cuda3std3__420unreachable_sentinelE - _ZN34_INTERNAL_5c5b1990_4_k_cu_0cdd1ffe4cuda3std6ranges3__45__cpo4cendE)
_ZN34_INTERNAL_5c5b1990_4_k_cu_0cdd1ffe4cuda3std6ranges3__45__cpo4cendE:
	.zero		1
	.type		_ZN34_INTERNAL_5c5b1990_4_k_cu_0cdd1ffe4cuda3std3__420unreachable_sentinelE,@object
	.size		_ZN34_INTERNAL_5c5b1990_4_k_cu_0cdd1ffe4cuda3std3__420unreachable_sentinelE,(_ZN34_INTERNAL_5c5b1990_4_k_cu_0cdd1ffe4cuda3std6ranges3__45__cpo5ssizeE - _ZN34_INTERNAL_5c5b1990_4_k_cu_0cdd1ffe4cuda3std3__420unreachable_sentinelE)
_ZN34_INTERNAL_5c5b1990_4_k_cu_0cdd1ffe4cuda3std3__420unreachable_sentinelE:
	.zero		1
	.type		_ZN34_INTERNAL_5c5b1990_4_k_cu_0cdd1ffe4cuda3std6ranges3__45__cpo5ssizeE,@object
	.size		_ZN34_INTERNAL_5c5b1990_4_k_cu_0cdd1ffe4cuda3std6ranges3__45__cpo5ssizeE,(_ZN34_INTERNAL_5c5b1990_4_k_cu_0cdd1ffe6thrust24THRUST_300001_SM_1000_NS12placeholders2_8E - _ZN34_INTERNAL_5c5b1990_4_k_cu_0cdd1ffe4cuda3std6ranges3__45__cpo5ssizeE)
_ZN34_INTERNAL_5c5b1990_4_k_cu_0cdd1ffe4cuda3std6ranges3__45__cpo5ssizeE:
	.zero		1
	.type		_ZN34_INTERNAL_5c5b1990_4_k_cu_0cdd1ffe6thrust24THRUST_300001_SM_1000_NS12placeholders2_8E,@object
	.size		_ZN34_INTERNAL_5c5b1990_4_k_cu_0cdd1ffe6thrust24THRUST_300001_SM_1000_NS12placeholders2_8E,(_ZN34_INTERNAL_5c5b1990_4_k_cu_0cdd1ffe4cuda3std3__45__cpo5crendE - _ZN34_INTERNAL_5c5b1990_4_k_cu_0cdd1ffe6thrust24THRUST_300001_SM_1000_NS12placeholders2_8E)
_ZN34_INTERNAL_5c5b1990_4_k_cu_0cdd1ffe6thrust24THRUST_300001_SM_1000_NS12placeholders2_8E:
	.zero		1
	.type		_ZN34_INTERNAL_5c5b1990_4_k_cu_0cdd1ffe4cuda3std3__45__cpo5crendE,@object
	.size		_ZN34_INTERNAL_5c5b1990_4_k_cu_0cdd1ffe4cuda3std3__45__cpo5crendE,(_ZN34_INTERNAL_5c5b1990_4_k_cu_0cdd1ffe4cuda3std6ranges3__45__cpo4prevE - _ZN34_INTERNAL_5c5b1990_4_k_cu_0cdd1ffe4cuda3std3__45__cpo5crendE)
_ZN34_INTERNAL_5c5b1990_4_k_cu_0cdd1ffe4cuda3std3__45__cpo5crendE:
	.zero		1
	.type		_ZN34_INTERNAL_5c5b1990_4_k_cu_0cdd1ffe4cuda3std6ranges3__45__cpo4prevE,@object
	.size		_ZN34_INTERNAL_5c5b1990_4_k_cu_0cdd1ffe4cuda3std6ranges3__45__cpo4prevE,(_ZN34_INTERNAL_5c5b1990_4_k_cu_0cdd1ffe4cuda3std6ranges3__45__cpo9iter_moveE - _ZN34_INTERNAL_5c5b1990_4_k_cu_0cdd1ffe4cuda3std6ranges3__45__cpo4prevE)
_ZN34_INTERNAL_5c5b1990_4_k_cu_0cdd1ffe4cuda3std6ranges3__45__cpo4prevE:
	.zero		1
	.type		_ZN34_INTERNAL_5c5b1990_4_k_cu_0cdd1ffe4cuda3std6ranges3__45__cpo9iter_moveE,@object
	.size		_ZN34_INTERNAL_5c5b1990_4_k_cu_0cdd1ffe4cuda3std6ranges3__45__cpo9iter_moveE,(_ZN34_INTERNAL_5c5b1990_4_k_cu_0cdd1ffe6thrust24THRUST_300001_SM_1000_NS6system6detail10sequential3seqE - _ZN34_INTERNAL_5c5b1990_4_k_cu_0cdd1ffe4cuda3std6ranges3__45__cpo9iter_moveE)
_ZN34_INTERNAL_5c5b1990_4_k_cu_0cdd1ffe4cuda3std6ranges3__45__cpo9iter_moveE:
	.zero		1
	.type		_ZN34_INTERNAL_5c5b1990_4_k_cu_0cdd1ffe6thrust24THRUST_300001_SM_1000_NS6system6detail10sequential3seqE,@object
	.size		_ZN34_INTERNAL_5c5b1990_4_k_cu_0cdd1ffe6thrust24THRUST_300001_SM_1000_NS6system6detail10sequential3seqE,(.L_31 - _ZN34_INTERNAL_5c5b1990_4_k_cu_0cdd1ffe6thrust24THRUST_300001_SM_1000_NS6system6detail10sequential3seqE)
_ZN34_INTERNAL_5c5b1990_4_k_cu_0cdd1ffe6thrust24THRUST_300001_SM_1000_NS6system6detail10sequential3seqE:
	.zero		1
.L_31:


//--------------------- .nv.constant0._ZN3cub18CUB_300001_SM_10006detail11EmptyKernelIvEEvv --------------------------
	.section	.nv.constant0._ZN3cub18CUB_300001_SM_10006detail11EmptyKernelIvEEvv,"a",@progbits
	.sectionflags	@""
	.align	4
.nv.constant0._ZN3cub18CUB_300001_SM_10006detail11EmptyKernelIvEEvv:
	.zero		896


//--------------------- .nv.constant0._Z11EmptyKernelv --------------------------
	.section	.nv.constant0._Z11EmptyKernelv,"a",@progbits
	.sectionflags	@""
	.align	4
.nv.constant0._Z11EmptyKernelv:
	.zero		896


//--------------------- SYMBOLS --------------------------

	.type		.nv.reservedSmem.offset0,@object
	.size		.nv.reservedSmem.offset0,0x4
